//
// Generated by NVIDIA NVVM Compiler
//
// Compiler Build ID: CL-36424714
// Cuda compilation tools, release 13.0, V13.0.88
// Based on NVVM 20.0.0
//

.version 9.0
.target sm_100
.address_size 64

	// .globl	_Z6VecDotPKfS0_Pfi
.extern .shared .align 16 .b8 cache[];

.visible .entry _Z6VecDotPKfS0_Pfi(
	.param .u64 .ptr .align 1 _Z6VecDotPKfS0_Pfi_param_0,
	.param .u64 .ptr .align 1 _Z6VecDotPKfS0_Pfi_param_1,
	.param .u64 .ptr .align 1 _Z6VecDotPKfS0_Pfi_param_2,
	.param .u32 _Z6VecDotPKfS0_Pfi_param_3
)
{
	.reg .pred 	%p<7>;
	.reg .b32 	%r<19>;
	.reg .b32 	%f<14>;
	.reg .b64 	%rd<12>;

	ld.param.u64 	%rd3, [_Z6VecDotPKfS0_Pfi_param_0];
	ld.param.u64 	%rd4, [_Z6VecDotPKfS0_Pfi_param_1];
	ld.param.u64 	%rd5, [_Z6VecDotPKfS0_Pfi_param_2];
	ld.param.u32 	%r11, [_Z6VecDotPKfS0_Pfi_param_3];
	mov.u32 	%r18, %ntid.x;
	mov.u32 	%r2, %ctaid.x;
	mov.u32 	%r3, %tid.x;
	mad.lo.s32 	%r17, %r18, %r2, %r3;
	setp.ge.s32 	%p1, %r17, %r11;
	mov.f32 	%f13, 0f00000000;
	@%p1 bra 	$L__BB0_3;
	mov.u32 	%r12, %nctaid.x;
	mul.lo.s32 	%r5, %r18, %r12;
	cvta.to.global.u64 	%rd1, %rd3;
	cvta.to.global.u64 	%rd2, %rd4;
	mov.f32 	%f13, 0f00000000;
$L__BB0_2:
	mul.wide.s32 	%rd6, %r17, 4;
	add.s64 	%rd7, %rd1, %rd6;
	ld.global.f32 	%f6, [%rd7];
	add.s64 	%rd8, %rd2, %rd6;
	ld.global.f32 	%f7, [%rd8];
	fma.rn.f32 	%f13, %f6, %f7, %f13;
	add.s32 	%r17, %r17, %r5;
	setp.lt.s32 	%p2, %r17, %r11;
	@%p2 bra 	$L__BB0_2;
$L__BB0_3:
	shl.b32 	%r13, %r3, 2;
	mov.u32 	%r14, cache;
	add.s32 	%r8, %r14, %r13;
	st.shared.f32 	[%r8], %f13;
	bar.sync 	0;
	setp.lt.u32 	%p3, %r18, 2;
	@%p3 bra 	$L__BB0_7;
$L__BB0_4:
	shr.u32 	%r10, %r18, 1;
	setp.ge.u32 	%p4, %r3, %r10;
	@%p4 bra 	$L__BB0_6;
	shl.b32 	%r15, %r10, 2;
	add.s32 	%r16, %r8, %r15;
	ld.shared.f32 	%f8, [%r16];
	ld.shared.f32 	%f9, [%r8];
	add.f32 	%f10, %f8, %f9;
	st.shared.f32 	[%r8], %f10;
$L__BB0_6:
	bar.sync 	0;
	setp.gt.u32 	%p5, %r18, 3;
	mov.u32 	%r18, %r10;
	@%p5 bra 	$L__BB0_4;
$L__BB0_7:
	setp.ne.s32 	%p6, %r3, 0;
	@%p6 bra 	$L__BB0_9;
	ld.shared.f32 	%f11, [cache];
	cvta.to.global.u64 	%rd9, %rd5;
	mul.wide.u32 	%rd10, %r2, 4;
	add.s64 	%rd11, %rd9, %rd10;
	st.global.f32 	[%rd11], %f11;
$L__BB0_9:
	ret;

}


// ===== COMPILED SASS (sm_100) =====

	.target	sm_100

	.elftype	@"ET_EXEC"


//--------------------- .note.nv.tkinfo           --------------------------
	.section	.note.nv.tkinfo,"",@"SHT_NOTE"
	.sectionflags	@"SHF_NOTE_NV_TKINFO"
	.tkinfo
        /*0018*/ 	.word	0x00000002
        /*0030*/ 	.string	""
        /*0030*/ 	.string	"ptxas"
        /*0030*/ 	.string	"Cuda compilation tools, release 13.0, V13.0.88"
        /*0030*/ 	.string	"Build cuda_13.0.r13.0/compiler.36424714_0"
        /*0030*/ 	.string	"-arch sm_100 -m 64 "



//--------------------- .note.nv.cuinfo           --------------------------
	.section	.note.nv.cuinfo,"",@"SHT_NOTE"
	.sectionflags	@"SHF_NOTE_NV_CUINFO"
        /*0018*/ 	.short	0x0002
        /*001a*/ 	.short	0x0064
        /*001c*/ 	.short	0x0082
	.zero		2


//--------------------- .nv.info                  --------------------------
	.section	.nv.info,"",@"SHT_CUDA_INFO"
	.align	4


	//----- nvinfo : EIATTR_REGCOUNT
	.align		4
        /*0000*/ 	.byte	0x04, 0x2f
        /*0002*/ 	.short	(.L_1 - .L_0)
	.align		4
.L_0:
        /*0004*/ 	.word	index@(_Z6VecDotPKfS0_Pfi)
        /*0008*/ 	.word	0x00000012


	//----- nvinfo : EIATTR_FRAME_SIZE
	.align		4
.L_1:
        /*000c*/ 	.byte	0x04, 0x11
        /*000e*/ 	.short	(.L_3 - .L_2)
	.align		4
.L_2:
        /*0010*/ 	.word	index@(_Z6VecDotPKfS0_Pfi)
        /*0014*/ 	.word	0x00000000


	//----- nvinfo : EIATTR_MIN_STACK_SIZE
	.align		4
.L_3:
        /*0018*/ 	.byte	0x04, 0x12
        /*001a*/ 	.short	(.L_5 - .L_4)
	.align		4
.L_4:
        /*001c*/ 	.word	index@(_Z6VecDotPKfS0_Pfi)
        /*0020*/ 	.word	0x00000000
.L_5:


//--------------------- .nv.compat                --------------------------
	.section	.nv.compat,"",@"SHT_CUDA_COMPAT_INFO"
	.align	4
        /*0000*/ 	.byte	0x02, 0x09, 0x00, 0x00, 0x02, 0x02, 0x01, 0x00, 0x02, 0x05, 0x05, 0x00, 0x03, 0x07, 0x01, 0x01
        /*0010*/ 	.byte	0x02, 0x03, 0x00, 0x00, 0x02, 0x06, 0x01, 0x00, 0x04, 0x0b, 0x08, 0x00, 0x09, 0x00, 0x00, 0x00
        /*0020*/ 	.byte	0x00, 0x00, 0x00, 0x00


//--------------------- .nv.info._Z6VecDotPKfS0_Pfi --------------------------
	.section	.nv.info._Z6VecDotPKfS0_Pfi,"",@"SHT_CUDA_INFO"
	.sectionflags	@""
	.align	4


	//----- nvinfo : EIATTR_CUDA_API_VERSION
	.align		4
        /*0000*/ 	.byte	0x04, 0x37
        /*0002*/ 	.short	(.L_7 - .L_6)
.L_6:
        /*0004*/ 	.word	0x00000082


	//----- nvinfo : EIATTR_KPARAM_INFO
	.align		4
.L_7:
        /*0008*/ 	.byte	0x04, 0x17
        /*000a*/ 	.short	(.L_9 - .L_8)
.L_8:
        /*000c*/ 	.word	0x00000000
        /*0010*/ 	.short	0x0003
        /*0012*/ 	.short	0x0018
        /*0014*/ 	.byte	0x00, 0xf0, 0x11, 0x00


	//----- nvinfo : EIATTR_KPARAM_INFO
	.align		4
.L_9:
        /*0018*/ 	.byte	0x04, 0x17
        /*001a*/ 	.short	(.L_11 - .L_10)
.L_10:
        /*001c*/ 	.word	0x00000000
        /*0020*/ 	.short	0x0002
        /*0022*/ 	.short	0x0010
        /*0024*/ 	.byte	0x00, 0xf5, 0x21, 0x00


	//----- nvinfo : EIATTR_KPARAM_INFO
	.align		4
.L_11:
        /*0028*/ 	.byte	0x04, 0x17
        /*002a*/ 	.short	(.L_13 - .L_12)
.L_12:
        /*002c*/ 	.word	0x00000000
        /*0030*/ 	.short	0x0001
        /*0032*/ 	.short	0x0008
        /*0034*/ 	.byte	0x00, 0xf5, 0x21, 0x00


	//----- nvinfo : EIATTR_KPARAM_INFO
	.align		4
.L_13:
        /*0038*/ 	.byte	0x04, 0x17
        /*003a*/ 	.short	(.L_15 - .L_14)
.L_14:
        /*003c*/ 	.word	0x00000000
        /*0040*/ 	.short	0x0000
        /*0042*/ 	.short	0x0000
        /*0044*/ 	.byte	0x00, 0xf5, 0x21, 0x00


	//----- nvinfo : EIATTR_SPARSE_MMA_MASK
	.align		4
.L_15:
        /*0048*/ 	.byte	0x03, 0x50
        /*004a*/ 	.short	0x0000


	//----- nvinfo : EIATTR_MAXREG_COUNT
	.align		4
        /*004c*/ 	.byte	0x03, 0x1b
        /*004e*/ 	.short	0x00ff


	//----- nvinfo : EIATTR_NUM_BARRIERS
	.align		4
        /*0050*/ 	.byte	0x02, 0x4c
        /*0052*/ 	.byte	0x01
	.zero		1


	//----- nvinfo : EIATTR_MERCURY_ISA_VERSION
	.align		4
        /*0054*/ 	.byte	0x03, 0x5f
        /*0056*/ 	.short	0x0101


	//----- nvinfo : EIATTR_VRC_CTA_INIT_COUNT
	.align		4
        /*0058*/ 	.byte	0x02, 0x4a
	.zero		1
	.zero		1


	//----- nvinfo : EIATTR_EXIT_INSTR_OFFSETS
	.align		4
        /*005c*/ 	.byte	0x04, 0x1c
        /*005e*/ 	.short	(.L_17 - .L_16)


	//   ....[0]....
.L_16:
        /*0060*/ 	.word	0x000002e0


	//   ....[1]....
        /*0064*/ 	.word	0x00000360


	//----- nvinfo : EIATTR_CRS_STACK_SIZE
	.align		4
.L_17:
        /*0068*/ 	.byte	0x04, 0x1e
        /*006a*/ 	.short	(.L_19 - .L_18)
.L_18:
        /*006c*/ 	.word	0x00000000


	//----- nvinfo : EIATTR_CBANK_PARAM_SIZE
	.align		4
.L_19:
        /*0070*/ 	.byte	0x03, 0x19
        /*0072*/ 	.short	0x001c


	//----- nvinfo : EIATTR_PARAM_CBANK
	.align		4
        /*0074*/ 	.byte	0x04, 0x0a
        /*0076*/ 	.short	(.L_21 - .L_20)
	.align		4
.L_20:
        /*0078*/ 	.word	index@(.nv.constant0._Z6VecDotPKfS0_Pfi)
        /*007c*/ 	.short	0x0380
        /*007e*/ 	.short	0x001c


	//----- nvinfo : EIATTR_SW_WAR
	.align		4
.L_21:
        /*0080*/ 	.byte	0x04, 0x36
        /*0082*/ 	.short	(.L_23 - .L_22)
.L_22:
        /*0084*/ 	.word	0x00000008
.L_23:


//--------------------- .nv.callgraph             --------------------------
	.section	.nv.callgraph,"",@"SHT_CUDA_CALLGRAPH"
	.align	4
	.sectionentsize	8
	.align		4
        /*0000*/ 	.word	0x00000000
	.align		4
        /*0004*/ 	.word	0xffffffff
	.align		4
        /*0008*/ 	.word	0x00000000
	.align		4
        /*000c*/ 	.word	0xfffffffe
	.align		4
        /*0010*/ 	.word	0x00000000
	.align		4
        /*0014*/ 	.word	0xfffffffd
	.align		4
        /*0018*/ 	.word	0x00000000
	.align		4
        /*001c*/ 	.word	0xfffffffc


//--------------------- .text._Z6VecDotPKfS0_Pfi  --------------------------
	.section	.text._Z6VecDotPKfS0_Pfi,"ax",@progbits
	.align	128
        .global         _Z6VecDotPKfS0_Pfi
        .type           _Z6VecDotPKfS0_Pfi,@function
        .size           _Z6VecDotPKfS0_Pfi,(.L_x_6 - _Z6VecDotPKfS0_Pfi)
        .other          _Z6VecDotPKfS0_Pfi,@"STO_CUDA_ENTRY STV_DEFAULT"
_Z6VecDotPKfS0_Pfi:
.text._Z6VecDotPKfS0_Pfi:
[----:B------:R-:W-:Y:S01]  /*0000*/  LDC R1, c[0x0][0x37c] ;  /* 0x0000df00ff017b82 */ /* 0x000fe20000000800 */
[----:B------:R-:W0:Y:S01]  /*0010*/  S2R R13, SR_CTAID.X ;  /* 0x00000000000d7919 */ /* 0x000e220000002500 */
[----:B------:R-:W1:Y:S01]  /*0020*/  LDCU UR4, c[0x0][0x360] ;  /* 0x00006c00ff0477ac */ /* 0x000e620008000800 */
[----:B------:R-:W-:Y:S01]  /*0030*/  BSSY.RECONVERGENT B0, `(.L_x_0) ;  /* 0x0000016000007945 */ /* 0x000fe20003800200 */
[----:B------:R-:W-:Y:S01]  /*0040*/  IMAD.MOV.U32 R11, RZ, RZ, RZ ;  /* 0x000000ffff0b7224 */ /* 0x000fe200078e00ff */
[----:B------:R-:W0:Y:S01]  /*0050*/  S2R R12, SR_TID.X ;  /* 0x00000000000c7919 */ /* 0x000e220000002100 */
[----:B------:R-:W2:Y:S01]  /*0060*/  LDCU UR5, c[0x0][0x398] ;  /* 0x00007300ff0577ac */ /* 0x000ea20008000800 */
[----:B------:R-:W3:Y:S01]  /*0070*/  LDCU.64 UR6, c[0x0][0x358] ;  /* 0x00006b00ff0677ac */ /* 0x000ee20008000a00 */
[----:B-1----:R-:W-:Y:S02]  /*0080*/  IMAD.U32 R10, RZ, RZ, UR4 ;  /* 0x00000004ff0a7e24 */ /* 0x002fe4000f8e00ff */
[----:B0-----:R-:W-:-:S05]  /*0090*/  IMAD R0, R13, UR4, R12 ;  /* 0x000000040d007c24 */ /* 0x001fca000f8e020c */
[----:B--2---:R-:W-:-:S13]  /*00a0*/  ISETP.GE.AND P0, PT, R0, UR5, PT ;  /* 0x0000000500007c0c */ /* 0x004fda000bf06270 */
[----:B---3--:R-:W-:Y:S05]  /*00b0*/  @P0 BRA `(.L_x_1) ;  /* 0x0000000000340947 */ /* 0x008fea0003800000 */
[----:B------:R-:W0:Y:S01]  /*00c0*/  LDC.64 R6, c[0x0][0x380] ;  /* 0x0000e000ff067b82 */ /* 0x000e220000000a00 */
[----:B------:R-:W1:Y:S01]  /*00d0*/  LDCU UR4, c[0x0][0x370] ;  /* 0x00006e00ff0477ac */ /* 0x000e620008000800 */
[----:B------:R-:W-:-:S06]  /*00e0*/  HFMA2 R11, -RZ, RZ, 0, 0 ;  /* 0x00000000ff0b7431 */ /* 0x000fcc00000001ff */
[----:B------:R-:W2:Y:S01]  /*00f0*/  LDC.64 R8, c[0x0][0x388] ;  /* 0x0000e200ff087b82 */ /* 0x000ea20000000a00 */
[----:B-1----:R-:W-:-:S07]  /*0100*/  IMAD R15, R10, UR4, RZ ;  /* 0x000000040a0f7c24 */ /* 0x002fce000f8e02ff */
.L_x_2:
[----:B0-----:R-:W-:-:S04]  /*0110*/  IMAD.WIDE R2, R0, 0x4, R6 ;  /* 0x0000000400027825 */ /* 0x001fc800078e0206 */
[----:B--2---:R-:W-:Y:S02]  /*0120*/  IMAD.WIDE R4, R0, 0x4, R8 ;  /* 0x0000000400047825 */ /* 0x004fe400078e0208 */
[----:B------:R-:W2:Y:S04]  /*0130*/  LDG.E R2, desc[UR6][R2.64] ;  /* 0x0000000602027981 */ /* 0x000ea8000c1e1900 */
[----:B------:R-:W2:Y:S01]  /*0140*/  LDG.E R4, desc[UR6][R4.64] ;  /* 0x0000000604047981 */ /* 0x000ea2000c1e1900 */
[----:B------:R-:W-:-:S05]  /*0150*/  IMAD.IADD R0, R15, 0x1, R0 ;  /* 0x000000010f007824 */ /* 0x000fca00078e0200 */
[----:B------:R-:W-:Y:S01]  /*0160*/  ISETP.GE.AND P0, PT, R0, UR5, PT ;  /* 0x0000000500007c0c */ /* 0x000fe2000bf06270 */
[----:B--2---:R-:W-:-:S12]  /*0170*/  FFMA R11, R2, R4, R11 ;  /* 0x00000004020b7223 */ /* 0x004fd8000000000b */
[----:B------:R-:W-:Y:S05]  /*0180*/  @!P0 BRA `(.L_x_2) ;  /* 0xfffffffc00e08947 */ /* 0x000fea000383ffff */
.L_x_1:
[----:B------:R-:W-:Y:S05]  /*0190*/  BSYNC.RECONVERGENT B0 ;  /* 0x0000000000007941 */ /* 0x000fea0003800200 */
.L_x_0:
[----:B------:R-:W0:Y:S01]  /*01a0*/  S2UR UR5, SR_CgaCtaId ;  /* 0x00000000000579c3 */ /* 0x000e220000008800 */
[----:B------:R-:W-:Y:S01]  /*01b0*/  UMOV UR4, 0x400 ;  /* 0x0000040000047882 */ /* 0x000fe20000000000 */
[----:B------:R-:W-:Y:S02]  /*01c0*/  ISETP.GE.U32.AND P1, PT, R10, 0x2, PT ;  /* 0x000000020a00780c */ /* 0x000fe40003f26070 */
[----:B------:R-:W-:Y:S01]  /*01d0*/  ISETP.NE.AND P0, PT, R12, RZ, PT ;  /* 0x000000ff0c00720c */ /* 0x000fe20003f05270 */
[----:B0-----:R-:W-:-:S06]  /*01e0*/  ULEA UR4, UR5, UR4, 0x18 ;  /* 0x0000000405047291 */ /* 0x001fcc000f8ec0ff */
[----:B------:R-:W-:-:S05]  /*01f0*/  LEA R0, R12, UR4, 0x2 ;  /* 0x000000040c007c11 */ /* 0x000fca000f8e10ff */
[----:B------:R0:W-:Y:S01]  /*0200*/  STS [R0], R11 ;  /* 0x0000000b00007388 */ /* 0x0001e20000000800 */
[----:B------:R-:W-:Y:S06]  /*0210*/  BAR.SYNC.DEFER_BLOCKING 0x0 ;  /* 0x0000000000007b1d */ /* 0x000fec0000010000 */
[----:B------:R-:W-:Y:S05]  /*0220*/  @!P1 BRA `(.L_x_3) ;  /* 0x00000000002c9947 */ /* 0x000fea0003800000 */
.L_x_4:
[----:B------:R-:W-:-:S04]  /*0230*/  SHF.R.U32.HI R5, RZ, 0x1, R10 ;  /* 0x00000001ff057819 */ /* 0x000fc8000001160a */
[----:B------:R-:W-:-:S13]  /*0240*/  ISETP.GE.U32.AND P1, PT, R12, R5, PT ;  /* 0x000000050c00720c */ /* 0x000fda0003f26070 */
[----:B------:R-:W-:Y:S01]  /*0250*/  @!P1 LEA R2, R5, R0, 0x2 ;  /* 0x0000000005029211 */ /* 0x000fe200078e10ff */
[----:B------:R-:W-:Y:S05]  /*0260*/  @!P1 LDS R3, [R0] ;  /* 0x0000000000039984 */ /* 0x000fea0000000800 */
[----:B------:R-:W1:Y:S02]  /*0270*/  @!P1 LDS R2, [R2] ;  /* 0x0000000002029984 */ /* 0x000e640000000800 */
[----:B-1----:R-:W-:-:S05]  /*0280*/  @!P1 FADD R3, R2, R3 ;  /* 0x0000000302039221 */ /* 0x002fca0000000000 */
[----:B------:R1:W-:Y:S01]  /*0290*/  @!P1 STS [R0], R3 ;  /* 0x0000000300009388 */ /* 0x0003e20000000800 */
[----:B------:R-:W-:Y:S01]  /*02a0*/  BAR.SYNC.DEFER_BLOCKING 0x0 ;  /* 0x0000000000007b1d */ /* 0x000fe20000010000 */
[----:B------:R-:W-:Y:S02]  /*02b0*/  ISETP.GT.U32.AND P1, PT, R10, 0x3, PT ;  /* 0x000000030a00780c */ /* 0x000fe40003f24070 */
[----:B------:R-:W-:-:S11]  /*02c0*/  MOV R10, R5 ;  /* 0x00000005000a7202 */ /* 0x000fd60000000f00 */
[----:B-1----:R-:W-:Y:S05]  /*02d0*/  @P1 BRA `(.L_x_4) ;  /* 0xfffffffc00d41947 */ /* 0x002fea000383ffff */
.L_x_3:
[----:B------:R-:W-:Y:S05]  /*02e0*/  @P0 EXIT ;  /* 0x000000000000094d */ /* 0x000fea0003800000 */
[----:B------:R-:W1:Y:S01]  /*02f0*/  S2UR UR5, SR_CgaCtaId ;  /* 0x00000000000579c3 */ /* 0x000e620000008800 */
[----:B------:R-:W-:-:S07]  /*0300*/  UMOV UR4, 0x400 ;  /* 0x0000040000047882 */ /* 0x000fce0000000000 */
[----:B------:R-:W2:Y:S01]  /*0310*/  LDC.64 R2, c[0x0][0x390] ;  /* 0x0000e400ff027b82 */ /* 0x000ea20000000a00 */
[----:B-1----:R-:W-:Y:S01]  /*0320*/  ULEA UR4, UR5, UR4, 0x18 ;  /* 0x0000000405047291 */ /* 0x002fe2000f8ec0ff */
[----:B--2---:R-:W-:-:S08]  /*0330*/  IMAD.WIDE.U32 R2, R13, 0x4, R2 ;  /* 0x000000040d027825 */ /* 0x004fd000078e0002 */
[----:B------:R-:W1:Y:S04]  /*0340*/  LDS R5, [UR4] ;  /* 0x00000004ff057984 */ /* 0x000e680008000800 */
[----:B-1----:R-:W-:Y:S01]  /*0350*/  STG.E desc[UR6][R2.64], R5 ;  /* 0x0000000502007986 */ /* 0x002fe2000c101906 */
[----:B------:R-:W-:Y:S05]  /*0360*/  EXIT ;  /* 0x000000000000794d */ /* 0x000fea0003800000 */
.L_x_5:
[----:B------:R-:W-:-:S00]  /*0370*/  BRA `(.L_x_5) ;  /* 0xfffffffc00fc7947 */ /* 0x000fc0000383ffff */
[----:B------:R-:W-:-:S00]  /*0380*/  NOP ;  /* 0x0000000000007918 */ /* 0x000fc00000000000 */
[----:B------:R-:W-:-:S00]  /*0390*/  NOP ;  /* 0x0000000000007918 */ /* 0x000fc00000000000 */
[----:B------:R-:W-:-:S00]  /*03a0*/  NOP ;  /* 0x0000000000007918 */ /* 0x000fc00000000000 */
[----:B------:R-:W-:-:S00]  /*03b0*/  NOP ;  /* 0x0000000000007918 */ /* 0x000fc00000000000 */
[----:B------:R-:W-:-:S00]  /*03c0*/  NOP ;  /* 0x0000000000007918 */ /* 0x000fc00000000000 */
[----:B------:R-:W-:-:S00]  /*03d0*/  NOP ;  /* 0x0000000000007918 */ /* 0x000fc00000000000 */
[----:B------:R-:W-:-:S00]  /*03e0*/  NOP ;  /* 0x0000000000007918 */ /* 0x000fc00000000000 */
[----:B------:R-:W-:-:S00]  /*03f0*/  NOP ;  /* 0x0000000000007918 */ /* 0x000fc00000000000 */
.L_x_6:


//--------------------- .nv.shared._Z6VecDotPKfS0_Pfi --------------------------
	.section	.nv.shared._Z6VecDotPKfS0_Pfi,"aw",@nobits
	.sectionflags	@""
	.align	16
	.zero		1024


//--------------------- .nv.shared.reserved.0     --------------------------
	.section	.nv.shared.reserved.0,"aw",@nobits
	.weak		__nv_reservedSMEM_offset_0_alias
	.size		__nv_reservedSMEM_offset_0_alias, 0, 64
	.other		__nv_reservedSMEM_offset_0_alias,@"STO_CUDA_RESERVED_SHARED STV_DEFAULT"
__nv_reservedSMEM_offset_0_alias:
	.zero		0
	.zero		64


//--------------------- .nv.constant0._Z6VecDotPKfS0_Pfi --------------------------
	.section	.nv.constant0._Z6VecDotPKfS0_Pfi,"a",@progbits
	.sectionflags	@""
	.align	4
.nv.constant0._Z6VecDotPKfS0_Pfi:
	.zero		924


//--------------------- SYMBOLS --------------------------

	.type		.nv.reservedSmem.offset0,@object
	.size		.nv.reservedSmem.offset0,0x4
	.type		.nv.reservedSmem.cap,@object
	.size		.nv.reservedSmem.cap,0x4
